	.headerflags	@"EF_CUDA_TEXMODE_UNIFIED EF_CUDA_64BIT_ADDRESS EF_CUDA_ACCELERATORS EF_CUDA_SM90 EF_CUDA_VIRTUAL_SM(EF_CUDA_SM90)"
	.elftype	@"ET_EXEC"


//--------------------- .nv.info                  --------------------------
	.section	.nv.info,"",@"SHT_CUDA_INFO"
	.align	4


	//----- nvinfo : EIATTR_REGCOUNT
	.align		4
        /*0000*/ 	.byte	0x04, 0x2f
        /*0002*/ 	.short	(.L_3 - .L_2)
	.align		4
.L_2:
        /*0004*/ 	.word	index@(triton_per_fused_add_div_mul_pow_reciprocal_sub_sum_0)
        /*0008*/ 	.word	0x00000015


	//----- nvinfo : EIATTR_MIN_STACK_SIZE
	.align		4
.L_3:
        /*000c*/ 	.byte	0x04, 0x12
        /*000e*/ 	.short	(.L_5 - .L_4)
	.align		4
.L_4:
        /*0010*/ 	.word	index@(triton_per_fused_add_div_mul_pow_reciprocal_sub_sum_0)
        /*0014*/ 	.word	0x00000000


	//----- nvinfo : EIATTR_FRAME_SIZE
	.align		4
.L_5:
        /*0018*/ 	.byte	0x04, 0x11
        /*001a*/ 	.short	(.L_7 - .L_6)
	.align		4
.L_6:
        /*001c*/ 	.word	index@(triton_per_fused_add_div_mul_pow_reciprocal_sub_sum_0)
        /*0020*/ 	.word	0x00000000


	//----- nvinfo : EIATTR_MIN_STACK_SIZE
	.align		4
.L_7:
        /*0024*/ 	.byte	0x04, 0x12
        /*0026*/ 	.short	(.L_9 - .L_8)
	.align		4
.L_8:
        /*0028*/ 	.word	index@(triton_per_fused_add_div_mul_pow_reciprocal_sub_sum_0)
        /*002c*/ 	.word	0x00000000
.L_9:


//--------------------- .nv.info.triton_per_fused_add_div_mul_pow_reciprocal_sub_sum_0 --------------------------
	.section	.nv.info.triton_per_fused_add_div_mul_pow_reciprocal_sub_sum_0,"",@"SHT_CUDA_INFO"
	.sectionflags	@""
	.align	4


	//----- nvinfo : EIATTR_CUDA_API_VERSION
	.align		4
        /*0000*/ 	.byte	0x04, 0x37
        /*0002*/ 	.short	(.L_11 - .L_10)
.L_10:
        /*0004*/ 	.word	0x0000007c


	//----- nvinfo : EIATTR_KPARAM_INFO
	.align		4
.L_11:
        /*0008*/ 	.byte	0x04, 0x17
        /*000a*/ 	.short	(.L_13 - .L_12)
.L_12:
        /*000c*/ 	.word	0x00000000
        /*0010*/ 	.short	0x0008
        /*0012*/ 	.short	0x003c
        /*0014*/ 	.byte	0x00, 0xf0, 0x11, 0x00


	//----- nvinfo : EIATTR_KPARAM_INFO
	.align		4
.L_13:
        /*0018*/ 	.byte	0x04, 0x17
        /*001a*/ 	.short	(.L_15 - .L_14)
.L_14:
        /*001c*/ 	.word	0x00000000
        /*0020*/ 	.short	0x0007
        /*0022*/ 	.short	0x0038
        /*0024*/ 	.byte	0x00, 0xf0, 0x11, 0x00


	//----- nvinfo : EIATTR_KPARAM_INFO
	.align		4
.L_15:
        /*0028*/ 	.byte	0x04, 0x17
        /*002a*/ 	.short	(.L_17 - .L_16)
.L_16:
        /*002c*/ 	.word	0x00000000
        /*0030*/ 	.short	0x0006
        /*0032*/ 	.short	0x0030
        /*0034*/ 	.byte	0x00, 0xf4, 0x21, 0x00


	//----- nvinfo : EIATTR_KPARAM_INFO
	.align		4
.L_17:
        /*0038*/ 	.byte	0x04, 0x17
        /*003a*/ 	.short	(.L_19 - .L_18)
.L_18:
        /*003c*/ 	.word	0x00000000
        /*0040*/ 	.short	0x0005
        /*0042*/ 	.short	0x0028
        /*0044*/ 	.byte	0x00, 0xf4, 0x21, 0x00


	//----- nvinfo : EIATTR_KPARAM_INFO
	.align		4
.L_19:
        /*0048*/ 	.byte	0x04, 0x17
        /*004a*/ 	.short	(.L_21 - .L_20)
.L_20:
        /*004c*/ 	.word	0x00000000
        /*0050*/ 	.short	0x0004
        /*0052*/ 	.short	0x0020
        /*0054*/ 	.byte	0x00, 0xf4, 0x21, 0x00


	//----- nvinfo : EIATTR_KPARAM_INFO
	.align		4
.L_21:
        /*0058*/ 	.byte	0x04, 0x17
        /*005a*/ 	.short	(.L_23 - .L_22)
.L_22:
        /*005c*/ 	.word	0x00000000
        /*0060*/ 	.short	0x0003
        /*0062*/ 	.short	0x0018
        /*0064*/ 	.byte	0x00, 0xf4, 0x21, 0x00


	//----- nvinfo : EIATTR_KPARAM_INFO
	.align		4
.L_23:
        /*0068*/ 	.byte	0x04, 0x17
        /*006a*/ 	.short	(.L_25 - .L_24)
.L_24:
        /*006c*/ 	.word	0x00000000
        /*0070*/ 	.short	0x0002
        /*0072*/ 	.short	0x0010
        /*0074*/ 	.byte	0x00, 0xf4, 0x21, 0x00


	//----- nvinfo : EIATTR_KPARAM_INFO
	.align		4
.L_25:
        /*0078*/ 	.byte	0x04, 0x17
        /*007a*/ 	.short	(.L_27 - .L_26)
.L_26:
        /*007c*/ 	.word	0x00000000
        /*0080*/ 	.short	0x0001
        /*0082*/ 	.short	0x0008
        /*0084*/ 	.byte	0x00, 0xf4, 0x21, 0x00


	//----- nvinfo : EIATTR_KPARAM_INFO
	.align		4
.L_27:
        /*0088*/ 	.byte	0x04, 0x17
        /*008a*/ 	.short	(.L_29 - .L_28)
.L_28:
        /*008c*/ 	.word	0x00000000
        /*0090*/ 	.short	0x0000
        /*0092*/ 	.short	0x0000
        /*0094*/ 	.byte	0x00, 0xf4, 0x21, 0x00


	//----- nvinfo : EIATTR_SPARSE_MMA_MASK
	.align		4
.L_29:
        /*0098*/ 	.byte	0x03, 0x50
        /*009a*/ 	.short	0x0000


	//----- nvinfo : EIATTR_MAXREG_COUNT
	.align		4
        /*009c*/ 	.byte	0x03, 0x1b
        /*009e*/ 	.short	0x00ff


	//----- nvinfo : EIATTR_COOP_GROUP_MASK_REGIDS
	.align		4
        /*00a0*/ 	.byte	0x04, 0x29
        /*00a2*/ 	.short	(.L_31 - .L_30)


	//   ....[0]....
.L_30:
        /*00a4*/ 	.word	0xffffffff


	//   ....[1]....
        /*00a8*/ 	.word	0xffffffff


	//   ....[2]....
        /*00ac*/ 	.word	0xffffffff


	//   ....[3]....
        /*00b0*/ 	.word	0xffffffff


	//   ....[4]....
        /*00b4*/ 	.word	0xffffffff


	//   ....[5]....
        /*00b8*/ 	.word	0xffffffff


	//   ....[6]....
        /*00bc*/ 	.word	0xffffffff


	//   ....[7]....
        /*00c0*/ 	.word	0xffffffff


	//   ....[8]....
        /*00c4*/ 	.word	0xffffffff


	//   ....[9]....
        /*00c8*/ 	.word	0xffffffff


	//   ....[10]....
        /*00cc*/ 	.word	0xffffffff


	//   ....[11]....
        /*00d0*/ 	.word	0xffffffff


	//----- nvinfo : EIATTR_COOP_GROUP_INSTR_OFFSETS
	.align		4
.L_31:
        /*00d4*/ 	.byte	0x04, 0x28
        /*00d6*/ 	.short	(.L_33 - .L_32)


	//   ....[0]....
.L_32:
        /*00d8*/ 	.word	0x00000180


	//   ....[1]....
        /*00dc*/ 	.word	0x000001a0


	//   ....[2]....
        /*00e0*/ 	.word	0x000001d0


	//   ....[3]....
        /*00e4*/ 	.word	0x00000200


	//   ....[4]....
        /*00e8*/ 	.word	0x00000260


	//   ....[5]....
        /*00ec*/ 	.word	0x00000270


	//   ....[6]....
        /*00f0*/ 	.word	0x000002a0


	//   ....[7]....
        /*00f4*/ 	.word	0x00000310


	//   ....[8]....
        /*00f8*/ 	.word	0x00000340


	//   ....[9]....
        /*00fc*/ 	.word	0x00000380


	//   ....[10]....
        /*0100*/ 	.word	0x000003d0


	//   ....[11]....
        /*0104*/ 	.word	0x00000440


	//----- nvinfo : EIATTR_EXIT_INSTR_OFFSETS
	.align		4
.L_33:
        /*0108*/ 	.byte	0x04, 0x1c
        /*010a*/ 	.short	(.L_35 - .L_34)


	//   ....[0]....
.L_34:
        /*010c*/ 	.word	0x00000690


	//   ....[1]....
        /*0110*/ 	.word	0x000006b0


	//----- nvinfo : EIATTR_REQNTID
	.align		4
.L_35:
        /*0114*/ 	.byte	0x04, 0x10
        /*0116*/ 	.short	(.L_37 - .L_36)
.L_36:
        /*0118*/ 	.word	0x00000040
        /*011c*/ 	.word	0x00000001
        /*0120*/ 	.word	0x00000001


	//----- nvinfo : EIATTR_CBANK_PARAM_SIZE
	.align		4
.L_37:
        /*0124*/ 	.byte	0x03, 0x19
        /*0126*/ 	.short	0x0040


	//----- nvinfo : EIATTR_PARAM_CBANK
	.align		4
        /*0128*/ 	.byte	0x04, 0x0a
        /*012a*/ 	.short	(.L_39 - .L_38)
	.align		4
.L_38:
        /*012c*/ 	.word	index@(.nv.constant0.triton_per_fused_add_div_mul_pow_reciprocal_sub_sum_0)
        /*0130*/ 	.short	0x0210
        /*0132*/ 	.short	0x0040


	//----- nvinfo : EIATTR_SW_WAR
	.align		4
.L_39:
        /*0134*/ 	.byte	0x04, 0x36
        /*0136*/ 	.short	(.L_41 - .L_40)
.L_40:
        /*0138*/ 	.word	0x00000008
.L_41:


//--------------------- .nv.callgraph             --------------------------
	.section	.nv.callgraph,"",@"SHT_CUDA_CALLGRAPH"
	.align	4
	.sectionentsize	8
	.align		4
        /*0000*/ 	.word	0x00000000
	.align		4
        /*0004*/ 	.word	0xffffffff
	.align		4
        /*0008*/ 	.word	0x00000000
	.align		4
        /*000c*/ 	.word	0xfffffffe
	.align		4
        /*0010*/ 	.word	0x00000000
	.align		4
        /*0014*/ 	.word	0xfffffffd
	.align		4
        /*0018*/ 	.word	0x00000000
	.align		4
        /*001c*/ 	.word	0xfffffffc


//--------------------- .nv.constant4             --------------------------
	.section	.nv.constant4,"a",@progbits
	.align	8
	.align		8
.nv.constant4:
        /*0000*/ 	.dword	_$_str
	.align		8
        /*0008*/ 	.dword	_$_str_$_2


//--------------------- .text.triton_per_fused_add_div_mul_pow_reciprocal_sub_sum_0 --------------------------
	.section	.text.triton_per_fused_add_div_mul_pow_reciprocal_sub_sum_0,"ax",@progbits
	.sectionflags	@"SHF_BARRIERS=1"
	.align	128
        .global         triton_per_fused_add_div_mul_pow_reciprocal_sub_sum_0
        .type           triton_per_fused_add_div_mul_pow_reciprocal_sub_sum_0,@function
        .size           triton_per_fused_add_div_mul_pow_reciprocal_sub_sum_0,(.L_x_1 - triton_per_fused_add_div_mul_pow_reciprocal_sub_sum_0)
        .other          triton_per_fused_add_div_mul_pow_reciprocal_sub_sum_0,@"STO_CUDA_ENTRY STV_DEFAULT"
triton_per_fused_add_div_mul_pow_reciprocal_sub_sum_0:
.text.triton_per_fused_add_div_mul_pow_reciprocal_sub_sum_0:
[----:B------:R-:W0:Y:S01]  /*0000*/  LDC R1, c[0x0][0x28] ;  /* 0x00000a00ff017b82 */ /* 0x000e220000000800 */
[----:B------:R-:W1:Y:S07]  /*0010*/  S2R R14, SR_TID.X ;  /* 0x00000000000e7919 */ /* 0x000e6e0000002100 */
[----:B------:R-:W2:Y:S01]  /*0020*/  LDC.64 R10, c[0x0][0x210] ;  /* 0x00008400ff0a7b82 */ /* 0x000ea20000000a00 */
[----:B------:R-:W-:Y:S01]  /*0030*/  ULDC.64 UR6, c[0x0][0x208] ;  /* 0x0000820000067ab9 */ /* 0x000fe20000000a00 */
[----:B------:R-:W3:Y:S06]  /*0040*/  S2R R0, SR_CTAID.X ;  /* 0x0000000000007919 */ /* 0x000eec0000002500 */
[----:B------:R-:W4:Y:S01]  /*0050*/  LDC.64 R8, c[0x0][0x220] ;  /* 0x00008800ff087b82 */ /* 0x000f220000000a00 */
[----:B-1----:R-:W-:-:S02]  /*0060*/  SHF.L.U32 R2, R14, 0x2, RZ ;  /* 0x000000020e027819 */ /* 0x002fc400000006ff */
[----:B------:R-:W-:Y:S02]  /*0070*/  LOP3.LUT R6, R14, 0xf, RZ, 0xc0, !PT ;  /* 0x0000000f0e067812 */ /* 0x000fe400078ec0ff */
[----:B------:R-:W-:Y:S02]  /*0080*/  LOP3.LUT R5, R2, 0xc0, RZ, 0xc0, !PT ;  /* 0x000000c002057812 */ /* 0x000fe400078ec0ff */
[C---:B---3--:R-:W-:Y:S02]  /*0090*/  ISETP.GE.AND P0, PT, R0.reuse, 0x4, PT ;  /* 0x000000040000780c */ /* 0x048fe40003f06270 */
[----:B------:R-:W-:-:S04]  /*00a0*/  LEA R5, R0, R5, 0x4 ;  /* 0x0000000500057211 */ /* 0x000fc800078e20ff */
[----:B------:R-:W-:Y:S01]  /*00b0*/  IADD3 R5, R5, R6, RZ ;  /* 0x0000000605057210 */ /* 0x000fe20007ffe0ff */
[----:B------:R-:W-:-:S04]  /*00c0*/  HFMA2.MMA R6, -RZ, RZ, 0, 0 ;  /* 0x00000000ff067435 */ /* 0x000fc800000001ff */
[----:B--2---:R-:W-:-:S06]  /*00d0*/  IMAD.WIDE R10, R5, 0x4, R10 ;  /* 0x00000004050a7825 */ /* 0x004fcc00078e020a */
[----:B------:R-:W2:Y:S01]  /*00e0*/  @!P0 LDG.E R6, desc[UR6][R10.64] ;  /* 0x000000060a068981 */ /* 0x000ea2000c1e1900 */
[----:B------:R-:W1:Y:S01]  /*00f0*/  S2UR UR5, SR_CgaCtaId ;  /* 0x00000000000579c3 */ /* 0x000e620000008800 */
[----:B----4-:R-:W-:Y:S01]  /*0100*/  IMAD.WIDE R8, R0, 0x4, R8 ;  /* 0x0000000400087825 */ /* 0x010fe200078e0208 */
[C---:B------:R-:W-:Y:S01]  /*0110*/  LOP3.LUT P1, RZ, R14.reuse, 0x1f, RZ, 0xc0, !PT ;  /* 0x0000001f0eff7812 */ /* 0x040fe2000782c0ff */
[----:B------:R-:W-:Y:S02]  /*0120*/  UMOV UR4, 0x400 ;  /* 0x0000040000047882 */ /* 0x000fe40000000000 */
[----:B-1----:R-:W-:Y:S01]  /*0130*/  UPRMT UR4, UR5, 0x654, UR4 ;  /* 0x0000065405047896 */ /* 0x002fe20008000004 */
[----:B------:R-:W-:Y:S02]  /*0140*/  ISETP.GE.AND P2, PT, R14, 0x2, PT ;  /* 0x000000020e00780c */ /* 0x000fe40003f46270 */
[----:B--2---:R-:W-:-:S04]  /*0150*/  SEL R15, R6, RZ, !P0 ;  /* 0x000000ff060f7207 */ /* 0x004fc80004000000 */
[C---:B------:R-:W-:Y:S01]  /*0160*/  FSEL R5, R15.reuse, RZ, !P0 ;  /* 0x000000ff0f057208 */ /* 0x040fe20004000000 */
[----:B------:R-:W-:-:S04]  /*0170*/  FMUL R15, R15, R15 ;  /* 0x0000000f0f0f7220 */ /* 0x000fc80000400000 */
[----:B------:R-:W1:Y:S01]  /*0180*/  SHFL.BFLY PT, R6, R5, 0x10, 0x1f ;  /* 0x0e001f0005067f89 */ /* 0x000e6200000e0000 */
[----:B------:R-:W-:-:S05]  /*0190*/  FSEL R15, R15, RZ, !P0 ;  /* 0x000000ff0f0f7208 */ /* 0x000fca0004000000 */
[----:B------:R-:W-:Y:S01]  /*01a0*/  SHFL.BFLY PT, R18, R15, 0x10, 0x1f ;  /* 0x0e001f000f127f89 */ /* 0x000fe200000e0000 */
[----:B-1----:R-:W-:Y:S01]  /*01b0*/  FADD R12, R5, R6 ;  /* 0x00000006050c7221 */ /* 0x002fe20000000000 */
[----:B------:R-:W-:-:S04]  /*01c0*/  MOV R5, RZ ;  /* 0x000000ff00057202 */ /* 0x000fc80000000f00 */
[----:B------:R-:W1:Y:S02]  /*01d0*/  SHFL.BFLY PT, R7, R12, 0x8, 0x1f ;  /* 0x0d001f000c077f89 */ /* 0x000e6400000e0000 */
[----:B-1----:R-:W-:Y:S02]  /*01e0*/  FADD R13, R12, R7 ;  /* 0x000000070c0d7221 */ /* 0x002fe40000000000 */
[----:B------:R-:W1:Y:S03]  /*01f0*/  LDC.64 R6, c[0x0][0x218] ;  /* 0x00008600ff067b82 */ /* 0x000e660000000a00 */
[----:B------:R-:W2:Y:S01]  /*0200*/  SHFL.BFLY PT, R16, R13, 0x4, 0x1f ;  /* 0x0c801f000d107f89 */ /* 0x000ea200000e0000 */
[----:B-1----:R-:W-:-:S04]  /*0210*/  IMAD.WIDE R10, R0, 0x4, R6 ;  /* 0x00000004000a7825 */ /* 0x002fc800078e0206 */
[----:B------:R-:W-:Y:S01]  /*0220*/  FADD R18, R15, R18 ;  /* 0x000000120f127221 */ /* 0x000fe20000000000 */
[----:B------:R-:W-:Y:S01]  /*0230*/  HFMA2.MMA R6, -RZ, RZ, 0, 0 ;  /* 0x00000000ff067435 */ /* 0x000fe200000001ff */
[----:B--2---:R-:W-:Y:S01]  /*0240*/  FADD R16, R13, R16 ;  /* 0x000000100d107221 */ /* 0x004fe20000000000 */
[----:B------:R-:W2:Y:S04]  /*0250*/  @!P0 LDG.E.EL R5, desc[UR6][R10.64] ;  /* 0x000000060a058981 */ /* 0x000ea8000c2e1900 */
[----:B------:R-:W1:Y:S04]  /*0260*/  SHFL.BFLY PT, R7, R16, 0x2, 0x1f ;  /* 0x0c401f0010077f89 */ /* 0x000e6800000e0000 */
[----:B------:R-:W3:Y:S04]  /*0270*/  SHFL.BFLY PT, R13, R18, 0x8, 0x1f ;  /* 0x0d001f00120d7f89 */ /* 0x000ee800000e0000 */
[----:B------:R4:W5:Y:S01]  /*0280*/  @!P0 LDG.E.EL R6, desc[UR6][R8.64] ;  /* 0x0000000608068981 */ /* 0x000962000c2e1900 */
[----:B-1----:R-:W-:-:S05]  /*0290*/  FADD R7, R16, R7 ;  /* 0x0000000710077221 */ /* 0x002fca0000000000 */
[----:B------:R-:W1:Y:S01]  /*02a0*/  SHFL.BFLY PT, R12, R7, 0x1, 0x1f ;  /* 0x0c201f00070c7f89 */ /* 0x000e6200000e0000 */
[----:B----4-:R-:W-:-:S04]  /*02b0*/  SHF.R.U32.HI R8, RZ, 0x3, R14 ;  /* 0x00000003ff087819 */ /* 0x010fc8000001160e */
[----:B------:R-:W-:Y:S01]  /*02c0*/  LOP3.LUT R8, R8, 0x4, RZ, 0xc0, !PT ;  /* 0x0000000408087812 */ /* 0x000fe200078ec0ff */
[----:B---3--:R-:W-:Y:S01]  /*02d0*/  FADD R13, R18, R13 ;  /* 0x0000000d120d7221 */ /* 0x008fe20000000000 */
[----:B-1----:R-:W-:-:S05]  /*02e0*/  FADD R15, R7, R12 ;  /* 0x0000000c070f7221 */ /* 0x002fca0000000000 */
[----:B------:R-:W-:Y:S01]  /*02f0*/  @!P1 STS [R8+UR4], R15 ;  /* 0x0000000f08009988 */ /* 0x000fe20008000804 */
[----:B------:R-:W-:Y:S06]  /*0300*/  BAR.SYNC.DEFER_BLOCKING 0x0 ;  /* 0x0000000000007b1d */ /* 0x000fec0000010000 */
[----:B------:R-:W1:Y:S04]  /*0310*/  SHFL.BFLY PT, R16, R13, 0x4, 0x1f ;  /* 0x0c801f000d107f89 */ /* 0x000e6800000e0000 */
[----:B------:R-:W-:Y:S01]  /*0320*/  @!P2 LDS R4, [R2+UR4] ;  /* 0x000000040204a984 */ /* 0x000fe20008000800 */
[----:B-1----:R-:W-:-:S05]  /*0330*/  FADD R16, R13, R16 ;  /* 0x000000100d107221 */ /* 0x002fca0000000000 */
[----:B------:R-:W1:Y:S01]  /*0340*/  SHFL.BFLY PT, R7, R16, 0x2, 0x1f ;  /* 0x0c401f0010077f89 */ /* 0x000e6200000e0000 */
[----:B------:R-:W-:-:S04]  /*0350*/  LOP3.LUT R9, R14, 0x1, RZ, 0xc0, !PT ;  /* 0x000000010e097812 */ /* 0x000fc800078ec0ff */
[----:B------:R-:W-:Y:S01]  /*0360*/  ISETP.NE.U32.AND P0, PT, R9, 0x1, PT ;  /* 0x000000010900780c */ /* 0x000fe20003f05070 */
[----:B-1----:R-:W-:Y:S02]  /*0370*/  FADD R10, R16, R7 ;  /* 0x00000007100a7221 */ /* 0x002fe40000000000 */
[----:B------:R-:W1:Y:S01]  /*0380*/  SHFL.BFLY PT, R7, R4, 0x1, 0x1f ;  /* 0x0c201f0004077f89 */ /* 0x000e6200000e0000 */
[----:B------:R-:W-:Y:S01]  /*0390*/  ISETP.LT.AND P0, PT, R14, 0x2, P0 ;  /* 0x000000020e00780c */ /* 0x000fe20000701270 */
[----:B-1----:R-:W-:-:S12]  /*03a0*/  FADD R7, R4, R7 ;  /* 0x0000000704077221 */ /* 0x002fd80000000000 */
[----:B------:R-:W-:Y:S01]  /*03b0*/  @P0 STS [R2+UR4], R7 ;  /* 0x0000000702000988 */ /* 0x000fe20008000804 */
[----:B------:R-:W-:Y:S06]  /*03c0*/  BAR.SYNC.DEFER_BLOCKING 0x0 ;  /* 0x0000000000007b1d */ /* 0x000fec0000010000 */
[----:B------:R-:W1:Y:S04]  /*03d0*/  SHFL.BFLY PT, R11, R10, 0x1, 0x1f ;  /* 0x0c201f000a0b7f89 */ /* 0x000e6800000e0000 */
[----:B------:R-:W-:Y:S01]  /*03e0*/  LDS R9, [UR4] ;  /* 0x00000004ff097984 */ /* 0x000fe20008000800 */
[----:B-1----:R-:W-:Y:S01]  /*03f0*/  FADD R13, R10, R11 ;  /* 0x0000000b0a0d7221 */ /* 0x002fe20000000000 */
[----:B------:R-:W-:Y:S06]  /*0400*/  BAR.SYNC.DEFER_BLOCKING 0x0 ;  /* 0x0000000000007b1d */ /* 0x000fec0000010000 */
[----:B------:R-:W-:Y:S02]  /*0410*/  @!P1 STS [R8+UR4], R13 ;  /* 0x0000000d08009988 */ /* 0x000fe40008000804 */
[----:B------:R-:W-:Y:S06]  /*0420*/  BAR.SYNC.DEFER_BLOCKING 0x0 ;  /* 0x0000000000007b1d */ /* 0x000fec0000010000 */
[----:B------:R-:W1:Y:S04]  /*0430*/  @!P2 LDS R3, [R2+UR4] ;  /* 0x000000040203a984 */ /* 0x000e680008000800 */
[----:B-1----:R-:W1:Y:S02]  /*0440*/  SHFL.BFLY PT, R4, R3, 0x1, 0x1f ;  /* 0x0c201f0003047f89 */ /* 0x002e6400000e0000 */
[----:B-1----:R-:W-:-:S05]  /*0450*/  FADD R11, R3, R4 ;  /* 0x00000004030b7221 */ /* 0x002fca0000000000 */
[----:B------:R1:W-:Y:S01]  /*0460*/  @P0 STS [R2+UR4], R11 ;  /* 0x0000000b02000988 */ /* 0x0003e20008000804 */
[----:B------:R-:W-:Y:S01]  /*0470*/  BAR.SYNC.DEFER_BLOCKING 0x0 ;  /* 0x0000000000007b1d */ /* 0x000fe20000010000 */
[----:B------:R-:W-:Y:S01]  /*0480*/  FMUL R4, R9, 0.015625 ;  /* 0x3c80000009047820 */ /* 0x000fe20000400000 */
[----:B------:R-:W-:-:S06]  /*0490*/  MOV R12, 0x3c800000 ;  /* 0x3c800000000c7802 */ /* 0x000fcc0000000f00 */
[----:B-1----:R-:W1:Y:S01]  /*04a0*/  LDC.64 R2, c[0x0][0x240] ;  /* 0x00009000ff027b82 */ /* 0x002e620000000a00 */
[----:B------:R-:W3:Y:S02]  /*04b0*/  LDS R10, [UR4] ;  /* 0x00000004ff0a7984 */ /* 0x000ee40008000800 */
[----:B---3--:R-:W-:-:S05]  /*04c0*/  FFMA R7, -R9, R4, R10 ;  /* 0x0000000409077223 */ /* 0x008fca000000010a */
[----:B------:R-:W3:Y:S01]  /*04d0*/  LDC.64 R10, c[0x0][0x230] ;  /* 0x00008c00ff0a7b82 */ /* 0x000ee20000000a00 */
[----:B------:R-:W-:-:S04]  /*04e0*/  FFMA R15, R7, R12, 9.9999997473787516356e-06 ;  /* 0x3727c5ac070f7423 */ /* 0x000fc8000000000c */
[----:B------:R-:W4:Y:S03]  /*04f0*/  MUFU.SQRT R16, R15 ;  /* 0x0000000f00107308 */ /* 0x000f260000002000 */
[----:B------:R-:W1:Y:S08]  /*0500*/  LDC.64 R12, c[0x0][0x228] ;  /* 0x00008a00ff0c7b82 */ /* 0x000e700000000a00 */
[----:B------:R-:W3:Y:S01]  /*0510*/  LDC.64 R8, c[0x0][0x238] ;  /* 0x00008e00ff087b82 */ /* 0x000ee20000000a00 */
[----:B----4-:R-:W-:-:S02]  /*0520*/  FSETP.GT.AND P1, PT, R16, 8.50705917302346158658e+37, PT ;  /* 0x7e8000001000780b */ /* 0x010fc40003f24000 */
[----:B------:R-:W-:Y:S01]  /*0530*/  FSETP.GEU.AND P2, PT, R16, 1.175494350822287508e-38, PT ;  /* 0x008000001000780b */ /* 0x000fe20003f4e000 */
[----:B------:R-:W-:-:S10]  /*0540*/  HFMA2.MMA R15, -RZ, RZ, 1.625, 0 ;  /* 0x3e800000ff0f7435 */ /* 0x000fd400000001ff */
[----:B------:R-:W-:-:S04]  /*0550*/  @P1 FMUL R16, R16, 0.25 ;  /* 0x3e80000010101820 */ /* 0x000fc80000400000 */
[----:B------:R-:W-:Y:S01]  /*0560*/  @!P2 FMUL R16, R16, 16777216 ;  /* 0x4b8000001010a820 */ /* 0x000fe20000400000 */
[----:B------:R-:W-:-:S05]  /*0570*/  LOP3.LUT P0, RZ, R14, 0x3f, RZ, 0xc0, !PT ;  /* 0x0000003f0eff7812 */ /* 0x000fca000780c0ff */
[----:B------:R-:W4:Y:S01]  /*0580*/  MUFU.RCP R16, R16 ;  /* 0x0000001000107308 */ /* 0x000f220000001000 */
[----:B------:R-:W-:Y:S01]  /*0590*/  ISETP.LT.AND P0, PT, R0, 0x4, !P0 ;  /* 0x000000040000780c */ /* 0x000fe20004701270 */
[----:B------:R-:W-:Y:S01]  /*05a0*/  FMUL R7, R7, 0.015873016789555549622 ;  /* 0x3c82082107077820 */ /* 0x000fe20000400000 */
[----:B------:R-:W-:Y:S01]  /*05b0*/  FSEL R15, R15, 1, P1 ;  /* 0x3f8000000f0f7808 */ /* 0x000fe20000800000 */
[----:B------:R-:W-:Y:S02]  /*05c0*/  FMUL R14, R4, 0.10000000149011611938 ;  /* 0x3dcccccd040e7820 */ /* 0x000fe40000400000 */
[----:B------:R-:W-:Y:S02]  /*05d0*/  FMUL R7, R7, 0.10000000149011611938 ;  /* 0x3dcccccd07077820 */ /* 0x000fe40000400000 */
[----:B------:R-:W-:Y:S01]  /*05e0*/  @!P2 FMUL R15, R15, 16777216 ;  /* 0x4b8000000f0fa820 */ /* 0x000fe20000400000 */
[----:B--2---:R-:W-:Y:S01]  /*05f0*/  FFMA R5, R5, 0.89999997615814208984, R14 ;  /* 0x3f66666605057823 */ /* 0x004fe2000000000e */
[----:B-1----:R-:W-:-:S04]  /*0600*/  IMAD.WIDE R12, R0, 0x4, R12 ;  /* 0x00000004000c7825 */ /* 0x002fc800078e020c */
[----:B-----5:R-:W-:Y:S01]  /*0610*/  FFMA R7, R6, 0.89999997615814208984, R7 ;  /* 0x3f66666606077823 */ /* 0x020fe20000000007 */
[----:B---3--:R-:W-:-:S04]  /*0620*/  IMAD.WIDE R10, R0, 0x4, R10 ;  /* 0x00000004000a7825 */ /* 0x008fc800078e020a */
[----:B----4-:R-:W-:Y:S01]  /*0630*/  FMUL R15, R16, R15 ;  /* 0x0000000f100f7220 */ /* 0x010fe20000400000 */
[C---:B0-----:R-:W-:Y:S01]  /*0640*/  IMAD.WIDE R8, R0.reuse, 0x4, R8 ;  /* 0x0000000400087825 */ /* 0x041fe200078e0208 */
[----:B------:R0:W-:Y:S04]  /*0650*/  @P0 STG.E desc[UR6][R12.64], R5 ;  /* 0x000000050c000986 */ /* 0x0001e8000c101906 */
[----:B------:R0:W-:Y:S01]  /*0660*/  @P0 STG.E desc[UR6][R10.64], R7 ;  /* 0x000000070a000986 */ /* 0x0001e2000c101906 */
[----:B------:R-:W-:-:S03]  /*0670*/  IMAD.WIDE R2, R0, 0x4, R2 ;  /* 0x0000000400027825 */ /* 0x000fc600078e0202 */
[----:B------:R0:W-:Y:S02]  /*0680*/  @P0 STG.E desc[UR6][R8.64], R15 ;  /* 0x0000000f08000986 */ /* 0x0001e4000c101906 */
[----:B0-----:R-:W-:Y:S05]  /*0690*/  @!P0 EXIT ;  /* 0x000000000000894d */ /* 0x001fea0003800000 */
[----:B------:R-:W-:Y:S01]  /*06a0*/  STG.E desc[UR6][R2.64], R4 ;  /* 0x0000000402007986 */ /* 0x000fe2000c101906 */
[----:B------:R-:W-:Y:S05]  /*06b0*/  EXIT ;  /* 0x000000000000794d */ /* 0x000fea0003800000 */
.L_x_0:
[----:B------:R-:W-:-:S00]  /*06c0*/  BRA `(.L_x_0) ;  /* 0xfffffffc00fc7947 */ /* 0x000fc0000383ffff */
[----:B------:R-:W-:-:S00]  /*06d0*/  NOP ;  /* 0x0000000000007918 */ /* 0x000fc00000000000 */
        /* <DEDUP_REMOVED lines=10> */
.L_x_1:


//--------------------- .nv.global.init           --------------------------
	.section	.nv.global.init,"aw",@progbits
.nv.global.init:
	.type		_$_str,@object
	.size		_$_str,(_$_str_$_2 - _$_str)
_$_str:
        /*0000*/ 	.byte	0x5f, 0x5f, 0x43, 0x55, 0x44, 0x41, 0x5f, 0x46, 0x54, 0x5a, 0x00
	.type		_$_str_$_2,@object
	.size		_$_str_$_2,(.L_1 - _$_str_$_2)
_$_str_$_2:
        /*000b*/ 	.byte	0x5f, 0x5f, 0x43, 0x55, 0x44, 0x41, 0x5f, 0x50, 0x52, 0x45, 0x43, 0x5f, 0x53, 0x51, 0x52, 0x54
        /*001b*/ 	.byte	0x00
.L_1:


//--------------------- .nv.shared.triton_per_fused_add_div_mul_pow_reciprocal_sub_sum_0 --------------------------
	.section	.nv.shared.triton_per_fused_add_div_mul_pow_reciprocal_sub_sum_0,"aw",@nobits
	.sectionflags	@""
	.align	16
	.zero		1024


//--------------------- .nv.constant0.triton_per_fused_add_div_mul_pow_reciprocal_sub_sum_0 --------------------------
	.section	.nv.constant0.triton_per_fused_add_div_mul_pow_reciprocal_sub_sum_0,"a",@progbits
	.sectionflags	@""
	.align	4
.nv.constant0.triton_per_fused_add_div_mul_pow_reciprocal_sub_sum_0:
	.zero		592
